	.headerflags	@"EF_CUDA_TEXMODE_UNIFIED EF_CUDA_64BIT_ADDRESS EF_CUDA_ACCELERATORS EF_CUDA_SM90 EF_CUDA_VIRTUAL_SM(EF_CUDA_SM90)"
	.elftype	@"ET_EXEC"


//--------------------- .nv.info                  --------------------------
	.section	.nv.info,"",@"SHT_CUDA_INFO"
	.align	4


	//----- nvinfo : EIATTR_REGCOUNT
	.align		4
        /*0000*/ 	.byte	0x04, 0x2f
        /*0002*/ 	.short	(.L_3 - .L_2)
	.align		4
.L_2:
        /*0004*/ 	.word	index@(triton_poi_fused__native_batch_norm_legit_no_training_relu_56)
        /*0008*/ 	.word	0x00000016


	//----- nvinfo : EIATTR_MIN_STACK_SIZE
	.align		4
.L_3:
        /*000c*/ 	.byte	0x04, 0x12
        /*000e*/ 	.short	(.L_5 - .L_4)
	.align		4
.L_4:
        /*0010*/ 	.word	index@(triton_poi_fused__native_batch_norm_legit_no_training_relu_56)
        /*0014*/ 	.word	0x00000000


	//----- nvinfo : EIATTR_FRAME_SIZE
	.align		4
.L_5:
        /*0018*/ 	.byte	0x04, 0x11
        /*001a*/ 	.short	(.L_7 - .L_6)
	.align		4
.L_6:
        /*001c*/ 	.word	index@(triton_poi_fused__native_batch_norm_legit_no_training_relu_56)
        /*0020*/ 	.word	0x00000000


	//----- nvinfo : EIATTR_MIN_STACK_SIZE
	.align		4
.L_7:
        /*0024*/ 	.byte	0x04, 0x12
        /*0026*/ 	.short	(.L_9 - .L_8)
	.align		4
.L_8:
        /*0028*/ 	.word	index@(triton_poi_fused__native_batch_norm_legit_no_training_relu_56)
        /*002c*/ 	.word	0x00000000
.L_9:


//--------------------- .nv.info.triton_poi_fused__native_batch_norm_legit_no_training_relu_56 --------------------------
	.section	.nv.info.triton_poi_fused__native_batch_norm_legit_no_training_relu_56,"",@"SHT_CUDA_INFO"
	.sectionflags	@""
	.align	4


	//----- nvinfo : EIATTR_CUDA_API_VERSION
	.align		4
        /*0000*/ 	.byte	0x04, 0x37
        /*0002*/ 	.short	(.L_11 - .L_10)
.L_10:
        /*0004*/ 	.word	0x0000007c


	//----- nvinfo : EIATTR_KPARAM_INFO
	.align		4
.L_11:
        /*0008*/ 	.byte	0x04, 0x17
        /*000a*/ 	.short	(.L_13 - .L_12)
.L_12:
        /*000c*/ 	.word	0x00000000
        /*0010*/ 	.short	0x0006
        /*0012*/ 	.short	0x0030
        /*0014*/ 	.byte	0x00, 0xf0, 0x11, 0x00


	//----- nvinfo : EIATTR_KPARAM_INFO
	.align		4
.L_13:
        /*0018*/ 	.byte	0x04, 0x17
        /*001a*/ 	.short	(.L_15 - .L_14)
.L_14:
        /*001c*/ 	.word	0x00000000
        /*0020*/ 	.short	0x0005
        /*0022*/ 	.short	0x0028
        /*0024*/ 	.byte	0x00, 0xf4, 0x21, 0x00


	//----- nvinfo : EIATTR_KPARAM_INFO
	.align		4
.L_15:
        /*0028*/ 	.byte	0x04, 0x17
        /*002a*/ 	.short	(.L_17 - .L_16)
.L_16:
        /*002c*/ 	.word	0x00000000
        /*0030*/ 	.short	0x0004
        /*0032*/ 	.short	0x0020
        /*0034*/ 	.byte	0x00, 0xf4, 0x21, 0x00


	//----- nvinfo : EIATTR_KPARAM_INFO
	.align		4
.L_17:
        /*0038*/ 	.byte	0x04, 0x17
        /*003a*/ 	.short	(.L_19 - .L_18)
.L_18:
        /*003c*/ 	.word	0x00000000
        /*0040*/ 	.short	0x0003
        /*0042*/ 	.short	0x0018
        /*0044*/ 	.byte	0x00, 0xf4, 0x21, 0x00


	//----- nvinfo : EIATTR_KPARAM_INFO
	.align		4
.L_19:
        /*0048*/ 	.byte	0x04, 0x17
        /*004a*/ 	.short	(.L_21 - .L_20)
.L_20:
        /*004c*/ 	.word	0x00000000
        /*0050*/ 	.short	0x0002
        /*0052*/ 	.short	0x0010
        /*0054*/ 	.byte	0x00, 0xf4, 0x21, 0x00


	//----- nvinfo : EIATTR_KPARAM_INFO
	.align		4
.L_21:
        /*0058*/ 	.byte	0x04, 0x17
        /*005a*/ 	.short	(.L_23 - .L_22)
.L_22:
        /*005c*/ 	.word	0x00000000
        /*0060*/ 	.short	0x0001
        /*0062*/ 	.short	0x0008
        /*0064*/ 	.byte	0x00, 0xf4, 0x21, 0x00


	//----- nvinfo : EIATTR_KPARAM_INFO
	.align		4
.L_23:
        /*0068*/ 	.byte	0x04, 0x17
        /*006a*/ 	.short	(.L_25 - .L_24)
.L_24:
        /*006c*/ 	.word	0x00000000
        /*0070*/ 	.short	0x0000
        /*0072*/ 	.short	0x0000
        /*0074*/ 	.byte	0x00, 0xf4, 0x21, 0x00


	//----- nvinfo : EIATTR_SPARSE_MMA_MASK
	.align		4
.L_25:
        /*0078*/ 	.byte	0x03, 0x50
        /*007a*/ 	.short	0x0000


	//----- nvinfo : EIATTR_MAXREG_COUNT
	.align		4
        /*007c*/ 	.byte	0x03, 0x1b
        /*007e*/ 	.short	0x00ff


	//----- nvinfo : EIATTR_EXIT_INSTR_OFFSETS
	.align		4
        /*0080*/ 	.byte	0x04, 0x1c
        /*0082*/ 	.short	(.L_27 - .L_26)


	//   ....[0]....
.L_26:
        /*0084*/ 	.word	0x00000490


	//   ....[1]....
        /*0088*/ 	.word	0x000004b0


	//----- nvinfo : EIATTR_REQNTID
	.align		4
.L_27:
        /*008c*/ 	.byte	0x04, 0x10
        /*008e*/ 	.short	(.L_29 - .L_28)
.L_28:
        /*0090*/ 	.word	0x00000080
        /*0094*/ 	.word	0x00000001
        /*0098*/ 	.word	0x00000001


	//----- nvinfo : EIATTR_CBANK_PARAM_SIZE
	.align		4
.L_29:
        /*009c*/ 	.byte	0x03, 0x19
        /*009e*/ 	.short	0x0034


	//----- nvinfo : EIATTR_PARAM_CBANK
	.align		4
        /*00a0*/ 	.byte	0x04, 0x0a
        /*00a2*/ 	.short	(.L_31 - .L_30)
	.align		4
.L_30:
        /*00a4*/ 	.word	index@(.nv.constant0.triton_poi_fused__native_batch_norm_legit_no_training_relu_56)
        /*00a8*/ 	.short	0x0210
        /*00aa*/ 	.short	0x0034


	//----- nvinfo : EIATTR_SW_WAR
	.align		4
.L_31:
        /*00ac*/ 	.byte	0x04, 0x36
        /*00ae*/ 	.short	(.L_33 - .L_32)
.L_32:
        /*00b0*/ 	.word	0x00000008
.L_33:


//--------------------- .nv.callgraph             --------------------------
	.section	.nv.callgraph,"",@"SHT_CUDA_CALLGRAPH"
	.align	4
	.sectionentsize	8
	.align		4
        /*0000*/ 	.word	0x00000000
	.align		4
        /*0004*/ 	.word	0xffffffff
	.align		4
        /*0008*/ 	.word	0x00000000
	.align		4
        /*000c*/ 	.word	0xfffffffe
	.align		4
        /*0010*/ 	.word	0x00000000
	.align		4
        /*0014*/ 	.word	0xfffffffd
	.align		4
        /*0018*/ 	.word	0x00000000
	.align		4
        /*001c*/ 	.word	0xfffffffc


//--------------------- .nv.constant4             --------------------------
	.section	.nv.constant4,"a",@progbits
	.align	8
	.align		8
.nv.constant4:
        /*0000*/ 	.dword	_$_str
	.align		8
        /*0008*/ 	.dword	_$_str_$_2


//--------------------- .text.triton_poi_fused__native_batch_norm_legit_no_training_relu_56 --------------------------
	.section	.text.triton_poi_fused__native_batch_norm_legit_no_training_relu_56,"ax",@progbits
	.align	128
        .global         triton_poi_fused__native_batch_norm_legit_no_training_relu_56
        .type           triton_poi_fused__native_batch_norm_legit_no_training_relu_56,@function
        .size           triton_poi_fused__native_batch_norm_legit_no_training_relu_56,(.L_x_1 - triton_poi_fused__native_batch_norm_legit_no_training_relu_56)
        .other          triton_poi_fused__native_batch_norm_legit_no_training_relu_56,@"STO_CUDA_ENTRY STV_DEFAULT"
triton_poi_fused__native_batch_norm_legit_no_training_relu_56:
.text.triton_poi_fused__native_batch_norm_legit_no_training_relu_56:
[----:B------:R-:W0:Y:S01]  /*0000*/  LDC R1, c[0x0][0x28] ;  /* 0x00000a00ff017b82 */ /* 0x000e220000000800 */
[----:B------:R-:W1:Y:S07]  /*0010*/  S2R R0, SR_TID.X ;  /* 0x0000000000007919 */ /* 0x000e6e0000002100 */
[----:B------:R-:W2:Y:S01]  /*0020*/  LDC.64 R8, c[0x0][0x220] ;  /* 0x00008800ff087b82 */ /* 0x000ea20000000a00 */
[----:B------:R-:W-:Y:S01]  /*0030*/  ULDC.64 UR4, c[0x0][0x208] ;  /* 0x0000820000047ab9 */ /* 0x000fe20000000a00 */
[----:B------:R-:W3:Y:S06]  /*0040*/  S2R R5, SR_CTAID.X ;  /* 0x0000000000057919 */ /* 0x000eec0000002500 */
[----:B------:R-:W4:Y:S08]  /*0050*/  LDC.64 R14, c[0x0][0x218] ;  /* 0x00008600ff0e7b82 */ /* 0x000f300000000a00 */
[----:B------:R-:W5:Y:S08]  /*0060*/  LDC.64 R12, c[0x0][0x210] ;  /* 0x00008400ff0c7b82 */ /* 0x000f700000000a00 */
[----:B------:R-:W4:Y:S01]  /*0070*/  LDC.64 R16, c[0x0][0x228] ;  /* 0x00008a00ff107b82 */ /* 0x000f220000000a00 */
[----:B-1----:R-:W-:-:S07]  /*0080*/  SHF.L.U32 R0, R0, 0x1, RZ ;  /* 0x0000000100007819 */ /* 0x002fce00000006ff */
[----:B------:R-:W1:Y:S01]  /*0090*/  LDC.64 R18, c[0x0][0x230] ;  /* 0x00008c00ff127b82 */ /* 0x000e620000000a00 */
[----:B---3--:R-:W-:Y:S02]  /*00a0*/  SHF.R.S32.HI R3, RZ, 0x17, R5 ;  /* 0x00000017ff037819 */ /* 0x008fe40000011405 */
[----:B------:R-:W-:Y:S02]  /*00b0*/  LOP3.LUT R0, R0, 0xfe, RZ, 0xc0, !PT ;  /* 0x000000fe00007812 */ /* 0x000fe400078ec0ff */
[----:B------:R-:W-:Y:S02]  /*00c0*/  SGXT R3, R3, 0x1 ;  /* 0x000000010303781a */ /* 0x000fe40000000200 */
[----:B------:R-:W-:-:S04]  /*00d0*/  LEA R0, R5, R0, 0x8 ;  /* 0x0000000005007211 */ /* 0x000fc800078e40ff */
[----:B------:R-:W-:Y:S02]  /*00e0*/  LEA.HI R3, R3, R0, RZ, 0x2 ;  /* 0x0000000003037211 */ /* 0x000fe400078f10ff */
[----:B------:R-:W-:Y:S02]  /*00f0*/  ISETP.GE.AND P0, PT, R0, 0xa800, PT ;  /* 0x0000a8000000780c */ /* 0x000fe40003f06270 */
[----:B------:R-:W-:-:S05]  /*0100*/  SHF.R.S32.HI R3, RZ, 0x2, R3 ;  /* 0x00000002ff037819 */ /* 0x000fca0000011403 */
[----:B------:R-:W-:-:S05]  /*0110*/  IMAD.HI R2, R3, 0x30c30c31, RZ ;  /* 0x30c30c3103027827 */ /* 0x000fca00078e02ff */
[----:B------:R-:W-:-:S04]  /*0120*/  SHF.R.U32.HI R5, RZ, 0x1f, R2 ;  /* 0x0000001fff057819 */ /* 0x000fc80000011602 */
[----:B------:R-:W-:Y:S02]  /*0130*/  LEA.HI.SX32 R2, R2, R5, 0x17 ;  /* 0x0000000502027211 */ /* 0x000fe400078fbaff */
[----:B------:R-:W-:-:S03]  /*0140*/  CS2R R4, SRZ ;  /* 0x0000000000047805 */ /* 0x000fc6000001ff00 */
[----:B------:R-:W-:-:S04]  /*0150*/  IMAD R11, R2, -0xa80, R3 ;  /* 0xfffff580020b7824 */ /* 0x000fc800078e0203 */
[----:B--2---:R-:W-:-:S05]  /*0160*/  IMAD.WIDE R8, R11, 0x4, R8 ;  /* 0x000000040b087825 */ /* 0x004fca00078e0208 */
[----:B------:R-:W2:Y:S04]  /*0170*/  @!P0 LDG.E.EL R4, desc[UR4][R8.64] ;  /* 0x0000000408048981 */ /* 0x000ea8000c2e1900 */
[----:B------:R3:W2:Y:S01]  /*0180*/  @!P0 LDG.E.EL R5, desc[UR4][R8.64] ;  /* 0x0000000408058981 */ /* 0x0006a2000c2e1900 */
[----:B------:R-:W-:Y:S02]  /*0190*/  CS2R R6, SRZ ;  /* 0x0000000000067805 */ /* 0x000fe4000001ff00 */
[----:B------:R-:W-:Y:S01]  /*01a0*/  CS2R R2, SRZ ;  /* 0x0000000000027805 */ /* 0x000fe2000001ff00 */
[----:B----4-:R-:W-:-:S04]  /*01b0*/  IMAD.WIDE R14, R11, 0x4, R14 ;  /* 0x000000040b0e7825 */ /* 0x010fc800078e020e */
[----:B-----5:R-:W-:Y:S01]  /*01c0*/  IMAD.WIDE R12, R0, 0x4, R12 ;  /* 0x00000004000c7825 */ /* 0x020fe200078e020c */
[----:B------:R-:W4:Y:S01]  /*01d0*/  @!P0 LDG.E.EL R7, desc[UR4][R14.64] ;  /* 0x000000040e078981 */ /* 0x000f22000c2e1900 */
[----:B---3--:R-:W-:Y:S02]  /*01e0*/  CS2R R8, SRZ ;  /* 0x0000000000087805 */ /* 0x008fe4000001ff00 */
[C---:B0-----:R-:W-:Y:S01]  /*01f0*/  IMAD.WIDE R16, R11.reuse, 0x4, R16 ;  /* 0x000000040b107825 */ /* 0x041fe200078e0210 */
[----:B------:R0:W3:Y:S03]  /*0200*/  @!P0 LDG.E.EL R6, desc[UR4][R14.64] ;  /* 0x000000040e068981 */ /* 0x0000e6000c2e1900 */
[----:B-1----:R-:W-:Y:S01]  /*0210*/  IMAD.WIDE R18, R11, 0x4, R18 ;  /* 0x000000040b127825 */ /* 0x002fe200078e0212 */
[----:B------:R1:W4:Y:S01]  /*0220*/  @!P0 LDG.E.64 R2, desc[UR4][R12.64] ;  /* 0x000000040c028981 */ /* 0x000322000c1e1b00 */
[----:B------:R-:W-:-:S03]  /*0230*/  CS2R R10, SRZ ;  /* 0x00000000000a7805 */ /* 0x000fc6000001ff00 */
[----:B------:R-:W5:Y:S04]  /*0240*/  @!P0 LDG.E.EL R9, desc[UR4][R18.64] ;  /* 0x0000000412098981 */ /* 0x000f68000c2e1900 */
[----:B------:R-:W5:Y:S04]  /*0250*/  @!P0 LDG.E.EL R10, desc[UR4][R16.64] ;  /* 0x00000004100a8981 */ /* 0x000f68000c2e1900 */
[----:B------:R-:W3:Y:S04]  /*0260*/  @!P0 LDG.E.EL R11, desc[UR4][R16.64] ;  /* 0x00000004100b8981 */ /* 0x000ee8000c2e1900 */
[----:B------:R-:W3:Y:S01]  /*0270*/  @!P0 LDG.E.EL R8, desc[UR4][R18.64] ;  /* 0x0000000412088981 */ /* 0x000ee2000c2e1900 */
[----:B0-----:R-:W-:Y:S01]  /*0280*/  HFMA2.MMA R14, -RZ, RZ, 1.625, 0 ;  /* 0x3e800000ff0e7435 */ /* 0x001fe200000001ff */
[----:B--2---:R-:W-:Y:S01]  /*0290*/  FADD R4, R4, 0.0010000000474974513054 ;  /* 0x3a83126f04047421 */ /* 0x004fe20000000000 */
[----:B------:R-:W-:-:S03]  /*02a0*/  FADD R5, R5, 0.0010000000474974513054 ;  /* 0x3a83126f05057421 */ /* 0x000fc60000000000 */
[----:B-1----:R-:W0:Y:S08]  /*02b0*/  MUFU.SQRT R12, R4 ;  /* 0x00000004000c7308 */ /* 0x002e300000002000 */
[----:B------:R1:W2:Y:S01]  /*02c0*/  MUFU.SQRT R13, R5 ;  /* 0x00000005000d7308 */ /* 0x0002a20000002000 */
[C---:B0-----:R-:W-:Y:S02]  /*02d0*/  FSETP.GT.AND P1, PT, R12.reuse, 8.50705917302346158658e+37, PT ;  /* 0x7e8000000c00780b */ /* 0x041fe40003f24000 */
[----:B------:R-:W-:Y:S01]  /*02e0*/  FSETP.GEU.AND P3, PT, R12, 1.175494350822287508e-38, PT ;  /* 0x008000000c00780b */ /* 0x000fe20003f6e000 */
[----:B-1----:R-:W0:Y:S01]  /*02f0*/  LDC.64 R4, c[0x0][0x238] ;  /* 0x00008e00ff047b82 */ /* 0x002e220000000a00 */
[----:B--2---:R-:W-:-:S02]  /*0300*/  FSETP.GT.AND P2, PT, R13, 8.50705917302346158658e+37, PT ;  /* 0x7e8000000d00780b */ /* 0x004fc40003f44000 */
[----:B------:R-:W-:-:S07]  /*0310*/  FSETP.GEU.AND P4, PT, R13, 1.175494350822287508e-38, PT ;  /* 0x008000000d00780b */ /* 0x000fce0003f8e000 */
[----:B------:R-:W-:-:S04]  /*0320*/  @P1 FMUL R12, R12, 0.25 ;  /* 0x3e8000000c0c1820 */ /* 0x000fc80000400000 */
[----:B------:R-:W-:Y:S01]  /*0330*/  @!P3 FMUL R12, R12, 16777216 ;  /* 0x4b8000000c0cb820 */ /* 0x000fe20000400000 */
[----:B------:R-:W-:-:S04]  /*0340*/  @P2 FMUL R13, R13, 0.25 ;  /* 0x3e8000000d0d2820 */ /* 0x000fc80000400000 */
[----:B------:R-:W-:Y:S01]  /*0350*/  @!P4 FMUL R13, R13, 16777216 ;  /* 0x4b8000000d0dc820 */ /* 0x000fe20000400000 */
[----:B------:R-:W1:Y:S01]  /*0360*/  MUFU.RCP R12, R12 ;  /* 0x0000000c000c7308 */ /* 0x000e620000001000 */
[----:B------:R-:W-:-:S07]  /*0370*/  FSEL R15, R14, 1, P1 ;  /* 0x3f8000000e0f7808 */ /* 0x000fce0000800000 */
[----:B------:R-:W2:Y:S01]  /*0380*/  MUFU.RCP R13, R13 ;  /* 0x0000000d000d7308 */ /* 0x000ea20000001000 */
[----:B------:R-:W-:Y:S01]  /*0390*/  FSEL R14, R14, 1, P2 ;  /* 0x3f8000000e0e7808 */ /* 0x000fe20001000000 */
[----:B------:R-:W-:-:S04]  /*03a0*/  @!P3 FMUL R15, R15, 16777216 ;  /* 0x4b8000000f0fb820 */ /* 0x000fc80000400000 */
[----:B------:R-:W-:Y:S01]  /*03b0*/  @!P4 FMUL R14, R14, 16777216 ;  /* 0x4b8000000e0ec820 */ /* 0x000fe20000400000 */
[----:B----4-:R-:W-:Y:S01]  /*03c0*/  FADD R2, -R7, R2 ;  /* 0x0000000207027221 */ /* 0x010fe20000000100 */
[----:B---3--:R-:W-:Y:S01]  /*03d0*/  FADD R3, -R6, R3 ;  /* 0x0000000306037221 */ /* 0x008fe20000000100 */
[----:B-1----:R-:W-:Y:S01]  /*03e0*/  FMUL R15, R12, R15 ;  /* 0x0000000f0c0f7220 */ /* 0x002fe20000400000 */
[----:B--2---:R-:W-:-:S03]  /*03f0*/  FMUL R14, R13, R14 ;  /* 0x0000000e0d0e7220 */ /* 0x004fc60000400000 */
[----:B------:R-:W-:Y:S01]  /*0400*/  FMUL R2, R2, R15 ;  /* 0x0000000f02027220 */ /* 0x000fe20000400000 */
[----:B------:R-:W-:-:S03]  /*0410*/  FMUL R3, R3, R14 ;  /* 0x0000000e03037220 */ /* 0x000fc60000400000 */
[----:B-----5:R-:W-:Y:S01]  /*0420*/  FFMA R2, R2, R10, R9 ;  /* 0x0000000a02027223 */ /* 0x020fe20000000009 */
[----:B------:R-:W-:-:S04]  /*0430*/  FFMA R3, R3, R11, R8 ;  /* 0x0000000b03037223 */ /* 0x000fc80000000008 */
[----:B------:R-:W-:Y:S02]  /*0440*/  FSETP.GEU.AND P1, PT, R2, RZ, PT ;  /* 0x000000ff0200720b */ /* 0x000fe40003f2e000 */
[C---:B------:R-:W-:Y:S01]  /*0450*/  FSETP.GEU.AND P2, PT, R3.reuse, RZ, PT ;  /* 0x000000ff0300720b */ /* 0x040fe20003f4e000 */
[----:B0-----:R-:W-:Y:S01]  /*0460*/  IMAD.WIDE R4, R0, 0x4, R4 ;  /* 0x0000000400047825 */ /* 0x001fe200078e0204 */
[----:B------:R-:W-:Y:S02]  /*0470*/  FSEL R2, R2, RZ, P1 ;  /* 0x000000ff02027208 */ /* 0x000fe40000800000 */
[----:B------:R-:W-:Y:S01]  /*0480*/  FSEL R3, R3, RZ, P2 ;  /* 0x000000ff03037208 */ /* 0x000fe20001000000 */
[----:B------:R-:W-:Y:S08]  /*0490*/  @P0 EXIT ;  /* 0x000000000000094d */ /* 0x000ff00003800000 */
[----:B------:R-:W-:Y:S01]  /*04a0*/  STG.E.64 desc[UR4][R4.64], R2 ;  /* 0x0000000204007986 */ /* 0x000fe2000c101b04 */
[----:B------:R-:W-:Y:S05]  /*04b0*/  EXIT ;  /* 0x000000000000794d */ /* 0x000fea0003800000 */
.L_x_0:
[----:B------:R-:W-:-:S00]  /*04c0*/  BRA `(.L_x_0) ;  /* 0xfffffffc00fc7947 */ /* 0x000fc0000383ffff */
[----:B------:R-:W-:-:S00]  /*04d0*/  NOP ;  /* 0x0000000000007918 */ /* 0x000fc00000000000 */
        /* <DEDUP_REMOVED lines=10> */
.L_x_1:


//--------------------- .nv.global.init           --------------------------
	.section	.nv.global.init,"aw",@progbits
.nv.global.init:
	.type		_$_str,@object
	.size		_$_str,(_$_str_$_2 - _$_str)
_$_str:
        /*0000*/ 	.byte	0x5f, 0x5f, 0x43, 0x55, 0x44, 0x41, 0x5f, 0x46, 0x54, 0x5a, 0x00
	.type		_$_str_$_2,@object
	.size		_$_str_$_2,(.L_1 - _$_str_$_2)
_$_str_$_2:
        /*000b*/ 	.byte	0x5f, 0x5f, 0x43, 0x55, 0x44, 0x41, 0x5f, 0x50, 0x52, 0x45, 0x43, 0x5f, 0x53, 0x51, 0x52, 0x54
        /*001b*/ 	.byte	0x00
.L_1:


//--------------------- .nv.constant0.triton_poi_fused__native_batch_norm_legit_no_training_relu_56 --------------------------
	.section	.nv.constant0.triton_poi_fused__native_batch_norm_legit_no_training_relu_56,"a",@progbits
	.sectionflags	@""
	.align	4
.nv.constant0.triton_poi_fused__native_batch_norm_legit_no_training_relu_56:
	.zero		580
